//
// Generated by NVIDIA NVVM Compiler
//
// Compiler Build ID: CL-36424714
// Cuda compilation tools, release 13.0, V13.0.88
// Based on NVVM 20.0.0
//

.version 9.0
.target sm_100
.address_size 64

	// .globl	_Z6jacobiPPPdS1_S_S1_iidd

.visible .entry _Z6jacobiPPPdS1_S_S1_iidd(
	.param .u64 .ptr .align 1 _Z6jacobiPPPdS1_S_S1_iidd_param_0,
	.param .u64 .ptr .align 1 _Z6jacobiPPPdS1_S_S1_iidd_param_1,
	.param .u64 .ptr .align 1 _Z6jacobiPPPdS1_S_S1_iidd_param_2,
	.param .u64 .ptr .align 1 _Z6jacobiPPPdS1_S_S1_iidd_param_3,
	.param .u32 _Z6jacobiPPPdS1_S_S1_iidd_param_4,
	.param .u32 _Z6jacobiPPPdS1_S_S1_iidd_param_5,
	.param .f64 _Z6jacobiPPPdS1_S_S1_iidd_param_6,
	.param .f64 _Z6jacobiPPPdS1_S_S1_iidd_param_7
)
{
	.reg .pred 	%p<12>;
	.reg .b32 	%r<21>;
	.reg .b64 	%rd<53>;
	.reg .b64 	%fd<22>;

	ld.param.u64 	%rd2, [_Z6jacobiPPPdS1_S_S1_iidd_param_1];
	ld.param.u64 	%rd4, [_Z6jacobiPPPdS1_S_S1_iidd_param_3];
	ld.param.u32 	%r4, [_Z6jacobiPPPdS1_S_S1_iidd_param_4];
	ld.param.f64 	%fd1, [_Z6jacobiPPPdS1_S_S1_iidd_param_6];
	ld.param.f64 	%fd2, [_Z6jacobiPPPdS1_S_S1_iidd_param_7];
	mov.u32 	%r6, %ctaid.x;
	mov.u32 	%r7, %ntid.x;
	mov.u32 	%r8, %tid.x;
	mad.lo.s32 	%r9, %r6, %r7, %r8;
	mov.u32 	%r10, %ctaid.y;
	mov.u32 	%r11, %ntid.y;
	mov.u32 	%r12, %tid.y;
	mad.lo.s32 	%r13, %r10, %r11, %r12;
	mov.u32 	%r14, %ctaid.z;
	mov.u32 	%r15, %ntid.z;
	mov.u32 	%r16, %tid.z;
	mad.lo.s32 	%r17, %r14, %r15, %r16;
	setp.lt.s32 	%p1, %r9, 1;
	add.s32 	%r18, %r4, -1;
	setp.ge.s32 	%p2, %r9, %r18;
	or.pred  	%p3, %p1, %p2;
	setp.eq.s32 	%p4, %r13, 0;
	or.pred  	%p5, %p4, %p3;
	setp.ge.s32 	%p6, %r13, %r18;
	or.pred  	%p7, %p5, %p6;
	setp.eq.s32 	%p8, %r17, 0;
	or.pred  	%p9, %p7, %p8;
	setp.ge.s32 	%p10, %r17, %r18;
	or.pred  	%p11, %p9, %p10;
	@%p11 bra 	$L__BB0_2;
	ld.param.u64 	%rd52, [_Z6jacobiPPPdS1_S_S1_iidd_param_2];
	ld.param.u64 	%rd51, [_Z6jacobiPPPdS1_S_S1_iidd_param_0];
	cvta.to.global.u64 	%rd5, %rd2;
	cvta.to.global.u64 	%rd6, %rd4;
	cvta.to.global.u64 	%rd7, %rd51;
	cvta.to.global.u64 	%rd8, %rd52;
	add.s32 	%r19, %r9, -1;
	mul.wide.u32 	%rd9, %r19, 8;
	add.s64 	%rd10, %rd5, %rd9;
	ld.global.u64 	%rd11, [%rd10];
	mul.wide.u32 	%rd12, %r13, 8;
	add.s64 	%rd13, %rd11, %rd12;
	ld.u64 	%rd14, [%rd13];
	mul.wide.u32 	%rd15, %r17, 8;
	add.s64 	%rd16, %rd14, %rd15;
	ld.f64 	%fd3, [%rd16];
	mul.wide.u32 	%rd17, %r9, 8;
	add.s64 	%rd18, %rd5, %rd17;
	ld.global.u64 	%rd19, [%rd18+8];
	add.s64 	%rd20, %rd19, %rd12;
	ld.u64 	%rd21, [%rd20];
	add.s64 	%rd22, %rd21, %rd15;
	ld.f64 	%fd4, [%rd22];
	add.f64 	%fd5, %fd3, %fd4;
	ld.global.u64 	%rd23, [%rd18];
	add.s64 	%rd24, %rd23, %rd12;
	ld.u64 	%rd25, [%rd24+-8];
	add.s64 	%rd26, %rd25, %rd15;
	ld.f64 	%fd6, [%rd26];
	add.f64 	%fd7, %fd5, %fd6;
	ld.u64 	%rd27, [%rd24+8];
	add.s64 	%rd28, %rd27, %rd15;
	ld.f64 	%fd8, [%rd28];
	add.f64 	%fd9, %fd7, %fd8;
	ld.u64 	%rd29, [%rd24];
	add.s32 	%r20, %r17, -1;
	mul.wide.u32 	%rd30, %r20, 8;
	add.s64 	%rd31, %rd29, %rd30;
	ld.f64 	%fd10, [%rd31];
	add.f64 	%fd11, %fd9, %fd10;
	add.s64 	%rd32, %rd29, %rd15;
	ld.f64 	%fd12, [%rd32+8];
	add.f64 	%fd13, %fd11, %fd12;
	add.s64 	%rd33, %rd6, %rd17;
	ld.global.u64 	%rd34, [%rd33];
	add.s64 	%rd35, %rd34, %rd12;
	ld.u64 	%rd36, [%rd35];
	add.s64 	%rd37, %rd36, %rd15;
	ld.f64 	%fd14, [%rd37];
	fma.rn.f64 	%fd15, %fd2, %fd14, %fd13;
	mul.f64 	%fd16, %fd1, %fd15;
	add.s64 	%rd38, %rd7, %rd17;
	ld.global.u64 	%rd39, [%rd38];
	add.s64 	%rd40, %rd39, %rd12;
	ld.u64 	%rd41, [%rd40];
	add.s64 	%rd42, %rd41, %rd15;
	st.f64 	[%rd42], %fd16;
	ld.global.u64 	%rd43, [%rd38];
	add.s64 	%rd44, %rd43, %rd12;
	ld.u64 	%rd45, [%rd44];
	add.s64 	%rd46, %rd45, %rd15;
	ld.f64 	%fd17, [%rd46];
	ld.global.u64 	%rd47, [%rd18];
	add.s64 	%rd48, %rd47, %rd12;
	ld.u64 	%rd49, [%rd48];
	add.s64 	%rd50, %rd49, %rd15;
	ld.f64 	%fd18, [%rd50];
	sub.f64 	%fd19, %fd17, %fd18;
	mul.f64 	%fd20, %fd19, %fd19;
	atom.global.add.f64 	%fd21, [%rd8], %fd20;
$L__BB0_2:
	ret;

}


// ===== COMPILED SASS (sm_100) =====

	.target	sm_100

	.elftype	@"ET_EXEC"


//--------------------- .note.nv.tkinfo           --------------------------
	.section	.note.nv.tkinfo,"",@"SHT_NOTE"
	.sectionflags	@"SHF_NOTE_NV_TKINFO"
	.tkinfo
        /*0018*/ 	.word	0x00000002
        /*0030*/ 	.string	""
        /*0030*/ 	.string	"ptxas"
        /*0030*/ 	.string	"Cuda compilation tools, release 13.0, V13.0.88"
        /*0030*/ 	.string	"Build cuda_13.0.r13.0/compiler.36424714_0"
        /*0030*/ 	.string	"-arch sm_100 -m 64 "



//--------------------- .note.nv.cuinfo           --------------------------
	.section	.note.nv.cuinfo,"",@"SHT_NOTE"
	.sectionflags	@"SHF_NOTE_NV_CUINFO"
        /*0018*/ 	.short	0x0002
        /*001a*/ 	.short	0x0064
        /*001c*/ 	.short	0x0082
	.zero		2


//--------------------- .nv.info                  --------------------------
	.section	.nv.info,"",@"SHT_CUDA_INFO"
	.align	4


	//----- nvinfo : EIATTR_REGCOUNT
	.align		4
        /*0000*/ 	.byte	0x04, 0x2f
        /*0002*/ 	.short	(.L_1 - .L_0)
	.align		4
.L_0:
        /*0004*/ 	.word	index@(_Z6jacobiPPPdS1_S_S1_iidd)
        /*0008*/ 	.word	0x0000001e


	//----- nvinfo : EIATTR_FRAME_SIZE
	.align		4
.L_1:
        /*000c*/ 	.byte	0x04, 0x11
        /*000e*/ 	.short	(.L_3 - .L_2)
	.align		4
.L_2:
        /*0010*/ 	.word	index@(_Z6jacobiPPPdS1_S_S1_iidd)
        /*0014*/ 	.word	0x00000000


	//----- nvinfo : EIATTR_MIN_STACK_SIZE
	.align		4
.L_3:
        /*0018*/ 	.byte	0x04, 0x12
        /*001a*/ 	.short	(.L_5 - .L_4)
	.align		4
.L_4:
        /*001c*/ 	.word	index@(_Z6jacobiPPPdS1_S_S1_iidd)
        /*0020*/ 	.word	0x00000000
.L_5:


//--------------------- .nv.compat                --------------------------
	.section	.nv.compat,"",@"SHT_CUDA_COMPAT_INFO"
	.align	4
        /*0000*/ 	.byte	0x02, 0x09, 0x00, 0x00, 0x02, 0x02, 0x01, 0x00, 0x02, 0x05, 0x05, 0x00, 0x03, 0x07, 0x01, 0x01
        /*0010*/ 	.byte	0x02, 0x03, 0x00, 0x00, 0x02, 0x06, 0x01, 0x00, 0x04, 0x0b, 0x08, 0x00, 0x01, 0x00, 0x00, 0x00
        /*0020*/ 	.byte	0x00, 0x00, 0x00, 0x00


//--------------------- .nv.info._Z6jacobiPPPdS1_S_S1_iidd --------------------------
	.section	.nv.info._Z6jacobiPPPdS1_S_S1_iidd,"",@"SHT_CUDA_INFO"
	.sectionflags	@""
	.align	4


	//----- nvinfo : EIATTR_CUDA_API_VERSION
	.align		4
        /*0000*/ 	.byte	0x04, 0x37
        /*0002*/ 	.short	(.L_7 - .L_6)
.L_6:
        /*0004*/ 	.word	0x00000082


	//----- nvinfo : EIATTR_KPARAM_INFO
	.align		4
.L_7:
        /*0008*/ 	.byte	0x04, 0x17
        /*000a*/ 	.short	(.L_9 - .L_8)
.L_8:
        /*000c*/ 	.word	0x00000000
        /*0010*/ 	.short	0x0007
        /*0012*/ 	.short	0x0030
        /*0014*/ 	.byte	0x00, 0xf0, 0x21, 0x00


	//----- nvinfo : EIATTR_KPARAM_INFO
	.align		4
.L_9:
        /*0018*/ 	.byte	0x04, 0x17
        /*001a*/ 	.short	(.L_11 - .L_10)
.L_10:
        /*001c*/ 	.word	0x00000000
        /*0020*/ 	.short	0x0006
        /*0022*/ 	.short	0x0028
        /*0024*/ 	.byte	0x00, 0xf0, 0x21, 0x00


	//----- nvinfo : EIATTR_KPARAM_INFO
	.align		4
.L_11:
        /*0028*/ 	.byte	0x04, 0x17
        /*002a*/ 	.short	(.L_13 - .L_12)
.L_12:
        /*002c*/ 	.word	0x00000000
        /*0030*/ 	.short	0x0005
        /*0032*/ 	.short	0x0024
        /*0034*/ 	.byte	0x00, 0xf0, 0x11, 0x00


	//----- nvinfo : EIATTR_KPARAM_INFO
	.align		4
.L_13:
        /*0038*/ 	.byte	0x04, 0x17
        /*003a*/ 	.short	(.L_15 - .L_14)
.L_14:
        /*003c*/ 	.word	0x00000000
        /*0040*/ 	.short	0x0004
        /*0042*/ 	.short	0x0020
        /*0044*/ 	.byte	0x00, 0xf0, 0x11, 0x00


	//----- nvinfo : EIATTR_KPARAM_INFO
	.align		4
.L_15:
        /*0048*/ 	.byte	0x04, 0x17
        /*004a*/ 	.short	(.L_17 - .L_16)
.L_16:
        /*004c*/ 	.word	0x00000000
        /*0050*/ 	.short	0x0003
        /*0052*/ 	.short	0x0018
        /*0054*/ 	.byte	0x00, 0xf5, 0x21, 0x00


	//----- nvinfo : EIATTR_KPARAM_INFO
	.align		4
.L_17:
        /*0058*/ 	.byte	0x04, 0x17
        /*005a*/ 	.short	(.L_19 - .L_18)
.L_18:
        /*005c*/ 	.word	0x00000000
        /*0060*/ 	.short	0x0002
        /*0062*/ 	.short	0x0010
        /*0064*/ 	.byte	0x00, 0xf5, 0x21, 0x00


	//----- nvinfo : EIATTR_KPARAM_INFO
	.align		4
.L_19:
        /*0068*/ 	.byte	0x04, 0x17
        /*006a*/ 	.short	(.L_21 - .L_20)
.L_20:
        /*006c*/ 	.word	0x00000000
        /*0070*/ 	.short	0x0001
        /*0072*/ 	.short	0x0008
        /*0074*/ 	.byte	0x00, 0xf5, 0x21, 0x00


	//----- nvinfo : EIATTR_KPARAM_INFO
	.align		4
.L_21:
        /*0078*/ 	.byte	0x04, 0x17
        /*007a*/ 	.short	(.L_23 - .L_22)
.L_22:
        /*007c*/ 	.word	0x00000000
        /*0080*/ 	.short	0x0000
        /*0082*/ 	.short	0x0000
        /*0084*/ 	.byte	0x00, 0xf5, 0x21, 0x00


	//----- nvinfo : EIATTR_SPARSE_MMA_MASK
	.align		4
.L_23:
        /*0088*/ 	.byte	0x03, 0x50
        /*008a*/ 	.short	0x0000


	//----- nvinfo : EIATTR_MAXREG_COUNT
	.align		4
        /*008c*/ 	.byte	0x03, 0x1b
        /*008e*/ 	.short	0x00ff


	//----- nvinfo : EIATTR_MERCURY_ISA_VERSION
	.align		4
        /*0090*/ 	.byte	0x03, 0x5f
        /*0092*/ 	.short	0x0101


	//----- nvinfo : EIATTR_VRC_CTA_INIT_COUNT
	.align		4
        /*0094*/ 	.byte	0x02, 0x4a
	.zero		1
	.zero		1


	//----- nvinfo : EIATTR_EXIT_INSTR_OFFSETS
	.align		4
        /*0098*/ 	.byte	0x04, 0x1c
        /*009a*/ 	.short	(.L_25 - .L_24)


	//   ....[0]....
.L_24:
        /*009c*/ 	.word	0x00000150


	//   ....[1]....
        /*00a0*/ 	.word	0x00000580


	//----- nvinfo : EIATTR_CBANK_PARAM_SIZE
	.align		4
.L_25:
        /*00a4*/ 	.byte	0x03, 0x19
        /*00a6*/ 	.short	0x0038


	//----- nvinfo : EIATTR_PARAM_CBANK
	.align		4
        /*00a8*/ 	.byte	0x04, 0x0a
        /*00aa*/ 	.short	(.L_27 - .L_26)
	.align		4
.L_26:
        /*00ac*/ 	.word	index@(.nv.constant0._Z6jacobiPPPdS1_S_S1_iidd)
        /*00b0*/ 	.short	0x0380
        /*00b2*/ 	.short	0x0038


	//----- nvinfo : EIATTR_SW_WAR
	.align		4
.L_27:
        /*00b4*/ 	.byte	0x04, 0x36
        /*00b6*/ 	.short	(.L_29 - .L_28)
.L_28:
        /*00b8*/ 	.word	0x00000008
.L_29:


//--------------------- .nv.callgraph             --------------------------
	.section	.nv.callgraph,"",@"SHT_CUDA_CALLGRAPH"
	.align	4
	.sectionentsize	8
	.align		4
        /*0000*/ 	.word	0x00000000
	.align		4
        /*0004*/ 	.word	0xffffffff
	.align		4
        /*0008*/ 	.word	0x00000000
	.align		4
        /*000c*/ 	.word	0xfffffffe
	.align		4
        /*0010*/ 	.word	0x00000000
	.align		4
        /*0014*/ 	.word	0xfffffffd
	.align		4
        /*0018*/ 	.word	0x00000000
	.align		4
        /*001c*/ 	.word	0xfffffffc


//--------------------- .text._Z6jacobiPPPdS1_S_S1_iidd --------------------------
	.section	.text._Z6jacobiPPPdS1_S_S1_iidd,"ax",@progbits
	.align	128
        .global         _Z6jacobiPPPdS1_S_S1_iidd
        .type           _Z6jacobiPPPdS1_S_S1_iidd,@function
        .size           _Z6jacobiPPPdS1_S_S1_iidd,(.L_x_1 - _Z6jacobiPPPdS1_S_S1_iidd)
        .other          _Z6jacobiPPPdS1_S_S1_iidd,@"STO_CUDA_ENTRY STV_DEFAULT"
_Z6jacobiPPPdS1_S_S1_iidd:
.text._Z6jacobiPPPdS1_S_S1_iidd:
[----:B------:R-:W-:Y:S01]  /*0000*/  LDC R1, c[0x0][0x37c] ;  /* 0x0000df00ff017b82 */ /* 0x000fe20000000800 */
[----:B------:R-:W0:Y:S07]  /*0010*/  S2R R3, SR_TID.X ;  /* 0x0000000000037919 */ /* 0x000e2e0000002100 */
[----:B------:R-:W0:Y:S01]  /*0020*/  S2UR UR5, SR_CTAID.X ;  /* 0x00000000000579c3 */ /* 0x000e220000002500 */
[----:B------:R-:W1:Y:S01]  /*0030*/  LDCU UR4, c[0x0][0x3a0] ;  /* 0x00007400ff0477ac */ /* 0x000e620008000800 */
[----:B------:R-:W2:Y:S01]  /*0040*/  S2R R0, SR_TID.Y ;  /* 0x0000000000007919 */ /* 0x000ea20000002200 */
[----:B------:R-:W3:Y:S05]  /*0050*/  S2R R2, SR_TID.Z ;  /* 0x0000000000027919 */ /* 0x000eea0000002300 */
[----:B------:R-:W0:Y:S08]  /*0060*/  LDC R4, c[0x0][0x360] ;  /* 0x0000d800ff047b82 */ /* 0x000e300000000800 */
[----:B------:R-:W2:Y:S01]  /*0070*/  S2UR UR6, SR_CTAID.Y ;  /* 0x00000000000679c3 */ /* 0x000ea20000002600 */
[----:B-1----:R-:W-:-:S07]  /*0080*/  UIADD3 UR4, UPT, UPT, UR4, -0x1, URZ ;  /* 0xffffffff04047890 */ /* 0x002fce000fffe0ff */
[----:B------:R-:W2:Y:S08]  /*0090*/  LDC R19, c[0x0][0x364] ;  /* 0x0000d900ff137b82 */ /* 0x000eb00000000800 */
[----:B------:R-:W3:Y:S01]  /*00a0*/  S2UR UR7, SR_CTAID.Z ;  /* 0x00000000000779c3 */ /* 0x000ee20000002700 */
[----:B0-----:R-:W-:-:S05]  /*00b0*/  IMAD R4, R4, UR5, R3 ;  /* 0x0000000504047c24 */ /* 0x001fca000f8e0203 */
[C---:B------:R-:W-:Y:S02]  /*00c0*/  ISETP.GE.AND P0, PT, R4.reuse, UR4, PT ;  /* 0x0000000404007c0c */ /* 0x040fe4000bf06270 */
[----:B------:R-:W3:Y:S02]  /*00d0*/  LDC R17, c[0x0][0x368] ;  /* 0x0000da00ff117b82 */ /* 0x000ee40000000800 */
[----:B------:R-:W-:Y:S01]  /*00e0*/  ISETP.LT.OR P0, PT, R4, 0x1, P0 ;  /* 0x000000010400780c */ /* 0x000fe20000701670 */
[----:B--2---:R-:W-:-:S05]  /*00f0*/  IMAD R19, R19, UR6, R0 ;  /* 0x0000000613137c24 */ /* 0x004fca000f8e0200 */
[----:B------:R-:W-:-:S04]  /*0100*/  ISETP.EQ.OR P0, PT, R19, RZ, P0 ;  /* 0x000000ff1300720c */ /* 0x000fc80000702670 */
[----:B------:R-:W-:Y:S01]  /*0110*/  ISETP.GE.OR P0, PT, R19, UR4, P0 ;  /* 0x0000000413007c0c */ /* 0x000fe20008706670 */
[----:B---3--:R-:W-:-:S05]  /*0120*/  IMAD R17, R17, UR7, R2 ;  /* 0x0000000711117c24 */ /* 0x008fca000f8e0202 */
[----:B------:R-:W-:-:S04]  /*0130*/  ISETP.EQ.OR P0, PT, R17, RZ, P0 ;  /* 0x000000ff1100720c */ /* 0x000fc80000702670 */
[----:B------:R-:W-:-:S13]  /*0140*/  ISETP.GE.OR P0, PT, R17, UR4, P0 ;  /* 0x0000000411007c0c */ /* 0x000fda0008706670 */
[----:B------:R-:W-:Y:S05]  /*0150*/  @P0 EXIT ;  /* 0x000000000000094d */ /* 0x000fea0003800000 */
[----:B------:R-:W0:Y:S01]  /*0160*/  LDC.64 R2, c[0x0][0x388] ;  /* 0x0000e200ff027b82 */ /* 0x000e220000000a00 */
[----:B------:R-:W1:Y:S01]  /*0170*/  LDCU.64 UR4, c[0x0][0x358] ;  /* 0x00006b00ff0477ac */ /* 0x000e620008000a00 */
[----:B------:R-:W-:Y:S01]  /*0180*/  IADD3 R9, PT, PT, R4, -0x1, RZ ;  /* 0xffffffff04097810 */ /* 0x000fe20007ffe0ff */
[----:B------:R-:W2:Y:S05]  /*0190*/  LDCU.64 UR6, c[0x0][0x3b0] ;  /* 0x00007600ff0677ac */ /* 0x000eaa0008000a00 */
[----:B------:R-:W3:Y:S01]  /*01a0*/  LDC.64 R6, c[0x0][0x398] ;  /* 0x0000e600ff067b82 */ /* 0x000ee20000000a00 */
[----:B------:R-:W4:Y:S01]  /*01b0*/  LDCU.64 UR8, c[0x0][0x3a8] ;  /* 0x00007500ff0877ac */ /* 0x000f220008000a00 */
[----:B0-----:R-:W-:-:S04]  /*01c0*/  IMAD.WIDE.U32 R8, R9, 0x8, R2 ;  /* 0x0000000809087825 */ /* 0x001fc800078e0002 */
[C---:B------:R-:W-:Y:S02]  /*01d0*/  IMAD.WIDE.U32 R2, R4.reuse, 0x8, R2 ;  /* 0x0000000804027825 */ /* 0x040fe400078e0002 */
[----:B-1----:R-:W5:Y:S04]  /*01e0*/  LDG.E.64 R8, desc[UR4][R8.64] ;  /* 0x0000000408087981 */ /* 0x002f68000c1e1b00 */
[----:B------:R-:W2:Y:S04]  /*01f0*/  LDG.E.64 R12, desc[UR4][R2.64+0x8] ;  /* 0x00000804020c7981 */ /* 0x000ea8000c1e1b00 */
[----:B------:R-:W4:Y:S01]  /*0200*/  LDG.E.64 R14, desc[UR4][R2.64] ;  /* 0x00000004020e7981 */ /* 0x000f22000c1e1b00 */
[----:B---3--:R-:W-:-:S06]  /*0210*/  IMAD.WIDE.U32 R6, R4, 0x8, R6 ;  /* 0x0000000804067825 */ /* 0x008fcc00078e0006 */
[----:B------:R-:W3:Y:S01]  /*0220*/  LDG.E.64 R6, desc[UR4][R6.64] ;  /* 0x0000000406067981 */ /* 0x000ee2000c1e1b00 */
[C---:B-----5:R-:W-:Y:S02]  /*0230*/  IMAD.WIDE.U32 R10, R19.reuse, 0x8, R8 ;  /* 0x00000008130a7825 */ /* 0x060fe400078e0008 */
[----:B------:R-:W0:Y:S02]  /*0240*/  LDC.64 R8, c[0x0][0x380] ;  /* 0x0000e000ff087b82 */ /* 0x000e240000000a00 */
[C---:B--2---:R-:W-:Y:S02]  /*0250*/  IMAD.WIDE.U32 R24, R19.reuse, 0x8, R12 ;  /* 0x0000000813187825 */ /* 0x044fe400078e000c */
[----:B------:R-:W2:Y:S04]  /*0260*/  LD.E.64 R10, desc[UR4][R10.64] ;  /* 0x000000040a0a7980 */ /* 0x000ea8000c101b00 */
[----:B------:R-:W5:Y:S01]  /*0270*/  LD.E.64 R24, desc[UR4][R24.64] ;  /* 0x0000000418187980 */ /* 0x000f62000c101b00 */
[----:B----4-:R-:W-:-:S05]  /*0280*/  IMAD.WIDE.U32 R26, R19, 0x8, R14 ;  /* 0x00000008131a7825 */ /* 0x010fca00078e000e */
[----:B------:R-:W4:Y:S04]  /*0290*/  LD.E.64 R22, desc[UR4][R26.64+-0x8] ;  /* 0xfffff8041a167980 */ /* 0x000f28000c101b00 */
[----:B------:R-:W4:Y:S04]  /*02a0*/  LD.E.64 R20, desc[UR4][R26.64+0x8] ;  /* 0x000008041a147980 */ /* 0x000f28000c101b00 */
[----:B------:R-:W4:Y:S01]  /*02b0*/  LD.E.64 R14, desc[UR4][R26.64] ;  /* 0x000000041a0e7980 */ /* 0x000f22000c101b00 */
[----:B---3--:R-:W-:-:S06]  /*02c0*/  IMAD.WIDE.U32 R12, R19, 0x8, R6 ;  /* 0x00000008130c7825 */ /* 0x008fcc00078e0006 */
[----:B------:R-:W3:Y:S01]  /*02d0*/  LD.E.64 R12, desc[UR4][R12.64] ;  /* 0x000000040c0c7980 */ /* 0x000ee2000c101b00 */
[----:B0-----:R-:W-:-:S05]  /*02e0*/  IMAD.WIDE.U32 R4, R4, 0x8, R8 ;  /* 0x0000000804047825 */ /* 0x001fca00078e0008 */
[----:B------:R-:W3:Y:S01]  /*02f0*/  LDG.E.64 R8, desc[UR4][R4.64] ;  /* 0x0000000404087981 */ /* 0x000ee2000c1e1b00 */
[----:B--2---:R-:W-:-:S04]  /*0300*/  IMAD.WIDE.U32 R10, R17, 0x8, R10 ;  /* 0x00000008110a7825 */ /* 0x004fc800078e000a */
[C---:B-----5:R-:W-:Y:S02]  /*0310*/  IMAD.WIDE.U32 R6, R17.reuse, 0x8, R24 ;  /* 0x0000000811067825 */ /* 0x060fe400078e0018 */
[----:B------:R-:W2:Y:S04]  /*0320*/  LD.E.64 R10, desc[UR4][R10.64] ;  /* 0x000000040a0a7980 */ /* 0x000ea8000c101b00 */
[----:B------:R-:W2:Y:S01]  /*0330*/  LD.E.64 R6, desc[UR4][R6.64] ;  /* 0x0000000406067980 */ /* 0x000ea2000c101b00 */
[----:B----4-:R-:W-:-:S04]  /*0340*/  IMAD.WIDE.U32 R22, R17, 0x8, R22 ;  /* 0x0000000811167825 */ /* 0x010fc800078e0016 */
[C---:B------:R-:W-:Y:S02]  /*0350*/  IMAD.WIDE.U32 R24, R17.reuse, 0x8, R20 ;  /* 0x0000000811187825 */ /* 0x040fe400078e0014 */
[----:B------:R-:W4:Y:S01]  /*0360*/  LD.E.64 R22, desc[UR4][R22.64] ;  /* 0x0000000416167980 */ /* 0x000f22000c101b00 */
[----:B------:R-:W-:-:S03]  /*0370*/  IADD3 R21, PT, PT, R17, -0x1, RZ ;  /* 0xffffffff11157810 */ /* 0x000fc60007ffe0ff */
[----:B------:R-:W5:Y:S02]  /*0380*/  LD.E.64 R24, desc[UR4][R24.64] ;  /* 0x0000000418187980 */ /* 0x000f64000c101b00 */
[----:B------:R-:W-:-:S04]  /*0390*/  IMAD.WIDE.U32 R20, R21, 0x8, R14 ;  /* 0x0000000815147825 */ /* 0x000fc800078e000e */
[C---:B------:R-:W-:Y:S02]  /*03a0*/  IMAD.WIDE.U32 R14, R17.reuse, 0x8, R14 ;  /* 0x00000008110e7825 */ /* 0x040fe400078e000e */
[----:B------:R-:W5:Y:S02]  /*03b0*/  LD.E.64 R20, desc[UR4][R20.64] ;  /* 0x0000000414147980 */ /* 0x000f64000c101b00 */
[----:B---3--:R-:W-:Y:S02]  /*03c0*/  IMAD.WIDE.U32 R12, R17, 0x8, R12 ;  /* 0x00000008110c7825 */ /* 0x008fe400078e000c */
[----:B------:R-:W3:Y:S04]  /*03d0*/  LD.E.64 R14, desc[UR4][R14.64+0x8] ;  /* 0x000008040e0e7980 */ /* 0x000ee8000c101b00 */
[----:B------:R-:W3:Y:S01]  /*03e0*/  LD.E.64 R12, desc[UR4][R12.64] ;  /* 0x000000040c0c7980 */ /* 0x000ee2000c101b00 */
[----:B------:R-:W-:-:S06]  /*03f0*/  IMAD.WIDE.U32 R8, R19, 0x8, R8 ;  /* 0x0000000813087825 */ /* 0x000fcc00078e0008 */
[----:B------:R-:W3:Y:S01]  /*0400*/  LD.E.64 R8, desc[UR4][R8.64] ;  /* 0x0000000408087980 */ /* 0x000ee2000c101b00 */
[----:B--2---:R-:W-:-:S08]  /*0410*/  DADD R6, R10, R6 ;  /* 0x000000000a067229 */ /* 0x004fd00000000006 */
[----:B----4-:R-:W-:-:S08]  /*0420*/  DADD R6, R6, R22 ;  /* 0x0000000006067229 */ /* 0x010fd00000000016 */
[----:B-----5:R-:W-:-:S08]  /*0430*/  DADD R6, R6, R24 ;  /* 0x0000000006067229 */ /* 0x020fd00000000018 */
[----:B------:R-:W-:-:S08]  /*0440*/  DADD R6, R6, R20 ;  /* 0x0000000006067229 */ /* 0x000fd00000000014 */
[----:B---3--:R-:W-:Y:S01]  /*0450*/  DADD R6, R6, R14 ;  /* 0x0000000006067229 */ /* 0x008fe2000000000e */
[----:B------:R-:W-:-:S07]  /*0460*/  IMAD.WIDE.U32 R10, R17, 0x8, R8 ;  /* 0x00000008110a7825 */ /* 0x000fce00078e0008 */
[----:B------:R-:W-:-:S08]  /*0470*/  DFMA R6, R12, UR6, R6 ;  /* 0x000000060c067c2b */ /* 0x000fd00008000006 */
[----:B------:R-:W-:-:S07]  /*0480*/  DMUL R6, R6, UR8 ;  /* 0x0000000806067c28 */ /* 0x000fce0008000000 */
[----:B------:R0:W-:Y:S04]  /*0490*/  ST.E.64 desc[UR4][R10.64], R6 ;  /* 0x000000060a007985 */ /* 0x0001e8000c101b04 */
[----:B------:R-:W2:Y:S04]  /*04a0*/  LDG.E.64 R4, desc[UR4][R4.64] ;  /* 0x0000000404047981 */ /* 0x000ea8000c1e1b00 */
[----:B------:R-:W3:Y:S01]  /*04b0*/  LDG.E.64 R2, desc[UR4][R2.64] ;  /* 0x0000000402027981 */ /* 0x000ee2000c1e1b00 */
[----:B--2---:R-:W-:-:S04]  /*04c0*/  IMAD.WIDE.U32 R8, R19, 0x8, R4 ;  /* 0x0000000813087825 */ /* 0x004fc800078e0004 */
[----:B---3--:R-:W-:Y:S02]  /*04d0*/  IMAD.WIDE.U32 R14, R19, 0x8, R2 ;  /* 0x00000008130e7825 */ /* 0x008fe400078e0002 */
[----:B------:R-:W2:Y:S04]  /*04e0*/  LD.E.64 R8, desc[UR4][R8.64] ;  /* 0x0000000408087980 */ /* 0x000ea8000c101b00 */
[----:B------:R-:W3:Y:S01]  /*04f0*/  LD.E.64 R14, desc[UR4][R14.64] ;  /* 0x000000040e0e7980 */ /* 0x000ee2000c101b00 */
[----:B--2---:R-:W-:-:S04]  /*0500*/  IMAD.WIDE.U32 R12, R17, 0x8, R8 ;  /* 0x00000008110c7825 */ /* 0x004fc800078e0008 */
[----:B---3--:R-:W-:Y:S02]  /*0510*/  IMAD.WIDE.U32 R16, R17, 0x8, R14 ;  /* 0x0000000811107825 */ /* 0x008fe400078e000e */
[----:B------:R-:W2:Y:S04]  /*0520*/  LD.E.64 R12, desc[UR4][R12.64] ;  /* 0x000000040c0c7980 */ /* 0x000ea8000c101b00 */
[----:B------:R-:W2:Y:S01]  /*0530*/  LD.E.64 R16, desc[UR4][R16.64] ;  /* 0x0000000410107980 */ /* 0x000ea2000c101b00 */
[----:B0-----:R-:W0:Y:S01]  /*0540*/  LDC.64 R6, c[0x0][0x390] ;  /* 0x0000e400ff067b82 */ /* 0x001e220000000a00 */
[----:B--2---:R-:W-:-:S08]  /*0550*/  DADD R4, R12, -R16 ;  /* 0x000000000c047229 */ /* 0x004fd00000000810 */
[----:B------:R-:W-:-:S07]  /*0560*/  DMUL R4, R4, R4 ;  /* 0x0000000404047228 */ /* 0x000fce0000000000 */
[----:B0-----:R-:W-:Y:S01]  /*0570*/  REDG.E.ADD.F64.RN.STRONG.GPU desc[UR4][R6.64], R4 ;  /* 0x00000004060079a6 */ /* 0x001fe2000c12ff04 */
[----:B------:R-:W-:Y:S05]  /*0580*/  EXIT ;  /* 0x000000000000794d */ /* 0x000fea0003800000 */
.L_x_0:
[----:B------:R-:W-:-:S00]  /*0590*/  BRA `(.L_x_0) ;  /* 0xfffffffc00fc7947 */ /* 0x000fc0000383ffff */
[----:B------:R-:W-:-:S00]  /*05a0*/  NOP ;  /* 0x0000000000007918 */ /* 0x000fc00000000000 */
        /* <DEDUP_REMOVED lines=13> */
.L_x_1:


//--------------------- .nv.shared.reserved.0     --------------------------
	.section	.nv.shared.reserved.0,"aw",@nobits
	.weak		__nv_reservedSMEM_offset_0_alias
	.size		__nv_reservedSMEM_offset_0_alias, 0, 64
	.other		__nv_reservedSMEM_offset_0_alias,@"STO_CUDA_RESERVED_SHARED STV_DEFAULT"
__nv_reservedSMEM_offset_0_alias:
	.zero		0
	.zero		64


//--------------------- .nv.constant0._Z6jacobiPPPdS1_S_S1_iidd --------------------------
	.section	.nv.constant0._Z6jacobiPPPdS1_S_S1_iidd,"a",@progbits
	.sectionflags	@""
	.align	4
.nv.constant0._Z6jacobiPPPdS1_S_S1_iidd:
	.zero		952


//--------------------- SYMBOLS --------------------------

	.type		.nv.reservedSmem.offset0,@object
	.size		.nv.reservedSmem.offset0,0x4
